//
// Generated by NVIDIA NVVM Compiler
//
// Compiler Build ID: CL-36424714
// Cuda compilation tools, release 13.0, V13.0.88
// Based on NVVM 20.0.0
//

.version 9.0
.target sm_100
.address_size 64

	// .globl	_Z9vectorAddPiS_S_i

.visible .entry _Z9vectorAddPiS_S_i(
	.param .u64 .ptr .align 1 _Z9vectorAddPiS_S_i_param_0,
	.param .u64 .ptr .align 1 _Z9vectorAddPiS_S_i_param_1,
	.param .u64 .ptr .align 1 _Z9vectorAddPiS_S_i_param_2,
	.param .u32 _Z9vectorAddPiS_S_i_param_3
)
{
	.reg .pred 	%p<2>;
	.reg .b32 	%r<15>;
	.reg .b64 	%rd<11>;

	ld.param.u64 	%rd1, [_Z9vectorAddPiS_S_i_param_0];
	ld.param.u64 	%rd2, [_Z9vectorAddPiS_S_i_param_1];
	ld.param.u64 	%rd3, [_Z9vectorAddPiS_S_i_param_2];
	ld.param.u32 	%r2, [_Z9vectorAddPiS_S_i_param_3];
	mov.u32 	%r3, %ctaid.x;
	mov.u32 	%r4, %ntid.x;
	mov.u32 	%r5, %tid.x;
	mov.u32 	%r6, %ctaid.y;
	mov.u32 	%r7, %ntid.y;
	mov.u32 	%r8, %tid.y;
	mad.lo.s32 	%r9, %r6, %r7, %r8;
	mov.u32 	%r10, %nctaid.x;
	mad.lo.s32 	%r11, %r9, %r10, %r3;
	mad.lo.s32 	%r1, %r11, %r4, %r5;
	setp.ge.s32 	%p1, %r1, %r2;
	@%p1 bra 	$L__BB0_2;
	cvta.to.global.u64 	%rd4, %rd1;
	cvta.to.global.u64 	%rd5, %rd2;
	cvta.to.global.u64 	%rd6, %rd3;
	mul.wide.s32 	%rd7, %r1, 4;
	add.s64 	%rd8, %rd4, %rd7;
	ld.global.u32 	%r12, [%rd8];
	add.s64 	%rd9, %rd5, %rd7;
	ld.global.u32 	%r13, [%rd9];
	add.s32 	%r14, %r13, %r12;
	add.s64 	%rd10, %rd6, %rd7;
	st.global.u32 	[%rd10], %r14;
$L__BB0_2:
	ret;

}


// ===== COMPILED SASS (sm_100) =====

	.target	sm_100

	.elftype	@"ET_EXEC"


//--------------------- .note.nv.tkinfo           --------------------------
	.section	.note.nv.tkinfo,"",@"SHT_NOTE"
	.sectionflags	@"SHF_NOTE_NV_TKINFO"
	.tkinfo
        /*0018*/ 	.word	0x00000002
        /*0030*/ 	.string	""
        /*0030*/ 	.string	"ptxas"
        /*0030*/ 	.string	"Cuda compilation tools, release 13.0, V13.0.88"
        /*0030*/ 	.string	"Build cuda_13.0.r13.0/compiler.36424714_0"
        /*0030*/ 	.string	"-arch sm_100 -m 64 "



//--------------------- .note.nv.cuinfo           --------------------------
	.section	.note.nv.cuinfo,"",@"SHT_NOTE"
	.sectionflags	@"SHF_NOTE_NV_CUINFO"
        /*0018*/ 	.short	0x0002
        /*001a*/ 	.short	0x0064
        /*001c*/ 	.short	0x0082
	.zero		2


//--------------------- .nv.info                  --------------------------
	.section	.nv.info,"",@"SHT_CUDA_INFO"
	.align	4


	//----- nvinfo : EIATTR_REGCOUNT
	.align		4
        /*0000*/ 	.byte	0x04, 0x2f
        /*0002*/ 	.short	(.L_1 - .L_0)
	.align		4
.L_0:
        /*0004*/ 	.word	index@(_Z9vectorAddPiS_S_i)
        /*0008*/ 	.word	0x0000000c


	//----- nvinfo : EIATTR_FRAME_SIZE
	.align		4
.L_1:
        /*000c*/ 	.byte	0x04, 0x11
        /*000e*/ 	.short	(.L_3 - .L_2)
	.align		4
.L_2:
        /*0010*/ 	.word	index@(_Z9vectorAddPiS_S_i)
        /*0014*/ 	.word	0x00000000


	//----- nvinfo : EIATTR_MIN_STACK_SIZE
	.align		4
.L_3:
        /*0018*/ 	.byte	0x04, 0x12
        /*001a*/ 	.short	(.L_5 - .L_4)
	.align		4
.L_4:
        /*001c*/ 	.word	index@(_Z9vectorAddPiS_S_i)
        /*0020*/ 	.word	0x00000000
.L_5:


//--------------------- .nv.compat                --------------------------
	.section	.nv.compat,"",@"SHT_CUDA_COMPAT_INFO"
	.align	4
        /*0000*/ 	.byte	0x02, 0x09, 0x00, 0x00, 0x02, 0x02, 0x01, 0x00, 0x02, 0x05, 0x05, 0x00, 0x03, 0x07, 0x01, 0x01
        /*0010*/ 	.byte	0x02, 0x03, 0x00, 0x00, 0x02, 0x06, 0x01, 0x00, 0x04, 0x0b, 0x08, 0x00, 0x09, 0x00, 0x00, 0x00
        /*0020*/ 	.byte	0x00, 0x00, 0x00, 0x00


//--------------------- .nv.info._Z9vectorAddPiS_S_i --------------------------
	.section	.nv.info._Z9vectorAddPiS_S_i,"",@"SHT_CUDA_INFO"
	.sectionflags	@""
	.align	4


	//----- nvinfo : EIATTR_CUDA_API_VERSION
	.align		4
        /*0000*/ 	.byte	0x04, 0x37
        /*0002*/ 	.short	(.L_7 - .L_6)
.L_6:
        /*0004*/ 	.word	0x00000082


	//----- nvinfo : EIATTR_KPARAM_INFO
	.align		4
.L_7:
        /*0008*/ 	.byte	0x04, 0x17
        /*000a*/ 	.short	(.L_9 - .L_8)
.L_8:
        /*000c*/ 	.word	0x00000000
        /*0010*/ 	.short	0x0003
        /*0012*/ 	.short	0x0018
        /*0014*/ 	.byte	0x00, 0xf0, 0x11, 0x00


	//----- nvinfo : EIATTR_KPARAM_INFO
	.align		4
.L_9:
        /*0018*/ 	.byte	0x04, 0x17
        /*001a*/ 	.short	(.L_11 - .L_10)
.L_10:
        /*001c*/ 	.word	0x00000000
        /*0020*/ 	.short	0x0002
        /*0022*/ 	.short	0x0010
        /*0024*/ 	.byte	0x00, 0xf5, 0x21, 0x00


	//----- nvinfo : EIATTR_KPARAM_INFO
	.align		4
.L_11:
        /*0028*/ 	.byte	0x04, 0x17
        /*002a*/ 	.short	(.L_13 - .L_12)
.L_12:
        /*002c*/ 	.word	0x00000000
        /*0030*/ 	.short	0x0001
        /*0032*/ 	.short	0x0008
        /*0034*/ 	.byte	0x00, 0xf5, 0x21, 0x00


	//----- nvinfo : EIATTR_KPARAM_INFO
	.align		4
.L_13:
        /*0038*/ 	.byte	0x04, 0x17
        /*003a*/ 	.short	(.L_15 - .L_14)
.L_14:
        /*003c*/ 	.word	0x00000000
        /*0040*/ 	.short	0x0000
        /*0042*/ 	.short	0x0000
        /*0044*/ 	.byte	0x00, 0xf5, 0x21, 0x00


	//----- nvinfo : EIATTR_SPARSE_MMA_MASK
	.align		4
.L_15:
        /*0048*/ 	.byte	0x03, 0x50
        /*004a*/ 	.short	0x0000


	//----- nvinfo : EIATTR_MAXREG_COUNT
	.align		4
        /*004c*/ 	.byte	0x03, 0x1b
        /*004e*/ 	.short	0x00ff


	//----- nvinfo : EIATTR_MERCURY_ISA_VERSION
	.align		4
        /*0050*/ 	.byte	0x03, 0x5f
        /*0052*/ 	.short	0x0101


	//----- nvinfo : EIATTR_VRC_CTA_INIT_COUNT
	.align		4
        /*0054*/ 	.byte	0x02, 0x4a
	.zero		1
	.zero		1


	//----- nvinfo : EIATTR_EXIT_INSTR_OFFSETS
	.align		4
        /*0058*/ 	.byte	0x04, 0x1c
        /*005a*/ 	.short	(.L_17 - .L_16)


	//   ....[0]....
.L_16:
        /*005c*/ 	.word	0x000000d0


	//   ....[1]....
        /*0060*/ 	.word	0x00000190


	//----- nvinfo : EIATTR_CBANK_PARAM_SIZE
	.align		4
.L_17:
        /*0064*/ 	.byte	0x03, 0x19
        /*0066*/ 	.short	0x001c


	//----- nvinfo : EIATTR_PARAM_CBANK
	.align		4
        /*0068*/ 	.byte	0x04, 0x0a
        /*006a*/ 	.short	(.L_19 - .L_18)
	.align		4
.L_18:
        /*006c*/ 	.word	index@(.nv.constant0._Z9vectorAddPiS_S_i)
        /*0070*/ 	.short	0x0380
        /*0072*/ 	.short	0x001c


	//----- nvinfo : EIATTR_SW_WAR
	.align		4
.L_19:
        /*0074*/ 	.byte	0x04, 0x36
        /*0076*/ 	.short	(.L_21 - .L_20)
.L_20:
        /*0078*/ 	.word	0x00000008
.L_21:


//--------------------- .nv.callgraph             --------------------------
	.section	.nv.callgraph,"",@"SHT_CUDA_CALLGRAPH"
	.align	4
	.sectionentsize	8
	.align		4
        /*0000*/ 	.word	0x00000000
	.align		4
        /*0004*/ 	.word	0xffffffff
	.align		4
        /*0008*/ 	.word	0x00000000
	.align		4
        /*000c*/ 	.word	0xfffffffe
	.align		4
        /*0010*/ 	.word	0x00000000
	.align		4
        /*0014*/ 	.word	0xfffffffd
	.align		4
        /*0018*/ 	.word	0x00000000
	.align		4
        /*001c*/ 	.word	0xfffffffc


//--------------------- .text._Z9vectorAddPiS_S_i --------------------------
	.section	.text._Z9vectorAddPiS_S_i,"ax",@progbits
	.align	128
        .global         _Z9vectorAddPiS_S_i
        .type           _Z9vectorAddPiS_S_i,@function
        .size           _Z9vectorAddPiS_S_i,(.L_x_1 - _Z9vectorAddPiS_S_i)
        .other          _Z9vectorAddPiS_S_i,@"STO_CUDA_ENTRY STV_DEFAULT"
_Z9vectorAddPiS_S_i:
.text._Z9vectorAddPiS_S_i:
[----:B------:R-:W-:Y:S01]  /*0000*/  LDC R1, c[0x0][0x37c] ;  /* 0x0000df00ff017b82 */ /* 0x000fe20000000800 */
[----:B------:R-:W0:Y:S01]  /*0010*/  S2R R3, SR_TID.Y ;  /* 0x0000000000037919 */ /* 0x000e220000002200 */
[----:B------:R-:W1:Y:S06]  /*0020*/  LDCU UR5, c[0x0][0x360] ;  /* 0x00006c00ff0577ac */ /* 0x000e6c0008000800 */
[----:B------:R-:W0:Y:S01]  /*0030*/  S2UR UR6, SR_CTAID.Y ;  /* 0x00000000000679c3 */ /* 0x000e220000002600 */
[----:B------:R-:W1:Y:S01]  /*0040*/  S2R R9, SR_TID.X ;  /* 0x0000000000097919 */ /* 0x000e620000002100 */
[----:B------:R-:W2:Y:S06]  /*0050*/  LDCU UR7, c[0x0][0x398] ;  /* 0x00007300ff0777ac */ /* 0x000eac0008000800 */
[----:B------:R-:W0:Y:S08]  /*0060*/  LDC R0, c[0x0][0x364] ;  /* 0x0000d900ff007b82 */ /* 0x000e300000000800 */
[----:B------:R-:W3:Y:S08]  /*0070*/  S2UR UR4, SR_CTAID.X ;  /* 0x00000000000479c3 */ /* 0x000ef00000002500 */
[----:B------:R-:W3:Y:S01]  /*0080*/  LDC R5, c[0x0][0x370] ;  /* 0x0000dc00ff057b82 */ /* 0x000ee20000000800 */
[----:B0-----:R-:W-:-:S04]  /*0090*/  IMAD R0, R0, UR6, R3 ;  /* 0x0000000600007c24 */ /* 0x001fc8000f8e0203 */
[----:B---3--:R-:W-:-:S04]  /*00a0*/  IMAD R0, R0, R5, UR4 ;  /* 0x0000000400007e24 */ /* 0x008fc8000f8e0205 */
[----:B-1----:R-:W-:-:S05]  /*00b0*/  IMAD R9, R0, UR5, R9 ;  /* 0x0000000500097c24 */ /* 0x002fca000f8e0209 */
[----:B--2---:R-:W-:-:S13]  /*00c0*/  ISETP.GE.AND P0, PT, R9, UR7, PT ;  /* 0x0000000709007c0c */ /* 0x004fda000bf06270 */
[----:B------:R-:W-:Y:S05]  /*00d0*/  @P0 EXIT ;  /* 0x000000000000094d */ /* 0x000fea0003800000 */
[----:B------:R-:W0:Y:S01]  /*00e0*/  LDC.64 R2, c[0x0][0x380] ;  /* 0x0000e000ff027b82 */ /* 0x000e220000000a00 */
[----:B------:R-:W1:Y:S07]  /*00f0*/  LDCU.64 UR4, c[0x0][0x358] ;  /* 0x00006b00ff0477ac */ /* 0x000e6e0008000a00 */
[----:B------:R-:W2:Y:S08]  /*0100*/  LDC.64 R4, c[0x0][0x388] ;  /* 0x0000e200ff047b82 */ /* 0x000eb00000000a00 */
[----:B------:R-:W3:Y:S01]  /*0110*/  LDC.64 R6, c[0x0][0x390] ;  /* 0x0000e400ff067b82 */ /* 0x000ee20000000a00 */
[----:B0-----:R-:W-:-:S06]  /*0120*/  IMAD.WIDE R2, R9, 0x4, R2 ;  /* 0x0000000409027825 */ /* 0x001fcc00078e0202 */
[----:B-1----:R-:W4:Y:S01]  /*0130*/  LDG.E R2, desc[UR4][R2.64] ;  /* 0x0000000402027981 */ /* 0x002f22000c1e1900 */
[----:B--2---:R-:W-:-:S06]  /*0140*/  IMAD.WIDE R4, R9, 0x4, R4 ;  /* 0x0000000409047825 */ /* 0x004fcc00078e0204 */
[----:B------:R-:W4:Y:S01]  /*0150*/  LDG.E R5, desc[UR4][R4.64] ;  /* 0x0000000404057981 */ /* 0x000f22000c1e1900 */
[----:B---3--:R-:W-:Y:S01]  /*0160*/  IMAD.WIDE R6, R9, 0x4, R6 ;  /* 0x0000000409067825 */ /* 0x008fe200078e0206 */
[----:B----4-:R-:W-:-:S05]  /*0170*/  IADD3 R9, PT, PT, R2, R5, RZ ;  /* 0x0000000502097210 */ /* 0x010fca0007ffe0ff */
[----:B------:R-:W-:Y:S01]  /*0180*/  STG.E desc[UR4][R6.64], R9 ;  /* 0x0000000906007986 */ /* 0x000fe2000c101904 */
[----:B------:R-:W-:Y:S05]  /*0190*/  EXIT ;  /* 0x000000000000794d */ /* 0x000fea0003800000 */
.L_x_0:
[----:B------:R-:W-:-:S00]  /*01a0*/  BRA `(.L_x_0) ;  /* 0xfffffffc00fc7947 */ /* 0x000fc0000383ffff */
[----:B------:R-:W-:-:S00]  /*01b0*/  NOP ;  /* 0x0000000000007918 */ /* 0x000fc00000000000 */
        /* <DEDUP_REMOVED lines=12> */
.L_x_1:


//--------------------- .nv.shared.reserved.0     --------------------------
	.section	.nv.shared.reserved.0,"aw",@nobits
	.weak		__nv_reservedSMEM_offset_0_alias
	.size		__nv_reservedSMEM_offset_0_alias, 0, 64
	.other		__nv_reservedSMEM_offset_0_alias,@"STO_CUDA_RESERVED_SHARED STV_DEFAULT"
__nv_reservedSMEM_offset_0_alias:
	.zero		0
	.zero		64


//--------------------- .nv.constant0._Z9vectorAddPiS_S_i --------------------------
	.section	.nv.constant0._Z9vectorAddPiS_S_i,"a",@progbits
	.sectionflags	@""
	.align	4
.nv.constant0._Z9vectorAddPiS_S_i:
	.zero		924


//--------------------- SYMBOLS --------------------------

	.type		.nv.reservedSmem.offset0,@object
	.size		.nv.reservedSmem.offset0,0x4
